//
// Generated by NVIDIA NVVM Compiler
//
// Compiler Build ID: CL-36424714
// Cuda compilation tools, release 13.0, V13.0.88
// Based on NVVM 20.0.0
//

.version 9.0
.target sm_100
.address_size 64

	// .globl	_Z15vectorAddSharedPKfS0_Pfi
.extern .shared .align 16 .b8 sharedMem[];

.visible .entry _Z15vectorAddSharedPKfS0_Pfi(
	.param .u64 .ptr .align 1 _Z15vectorAddSharedPKfS0_Pfi_param_0,
	.param .u64 .ptr .align 1 _Z15vectorAddSharedPKfS0_Pfi_param_1,
	.param .u64 .ptr .align 1 _Z15vectorAddSharedPKfS0_Pfi_param_2,
	.param .u32 _Z15vectorAddSharedPKfS0_Pfi_param_3
)
{
	.reg .pred 	%p<3>;
	.reg .b32 	%r<12>;
	.reg .b32 	%f<6>;
	.reg .b64 	%rd<12>;

	ld.param.u64 	%rd1, [_Z15vectorAddSharedPKfS0_Pfi_param_0];
	ld.param.u64 	%rd2, [_Z15vectorAddSharedPKfS0_Pfi_param_1];
	ld.param.u64 	%rd3, [_Z15vectorAddSharedPKfS0_Pfi_param_2];
	ld.param.u32 	%r4, [_Z15vectorAddSharedPKfS0_Pfi_param_3];
	mov.u32 	%r5, %ntid.x;
	shl.b32 	%r6, %r5, 2;
	mov.u32 	%r7, sharedMem;
	mov.u32 	%r8, %ctaid.x;
	mov.u32 	%r9, %tid.x;
	mad.lo.s32 	%r1, %r8, %r5, %r9;
	setp.ge.s32 	%p1, %r1, %r4;
	shl.b32 	%r10, %r9, 2;
	add.s32 	%r2, %r7, %r10;
	add.s32 	%r3, %r2, %r6;
	@%p1 bra 	$L__BB0_2;
	cvta.to.global.u64 	%rd4, %rd1;
	cvta.to.global.u64 	%rd5, %rd2;
	mul.wide.s32 	%rd6, %r1, 4;
	add.s64 	%rd7, %rd4, %rd6;
	ld.global.f32 	%f1, [%rd7];
	st.shared.f32 	[%r2], %f1;
	add.s64 	%rd8, %rd5, %rd6;
	ld.global.f32 	%f2, [%rd8];
	st.shared.f32 	[%r3], %f2;
	bra.uni 	$L__BB0_3;
$L__BB0_2:
	mov.b32 	%r11, 0;
	st.shared.u32 	[%r2], %r11;
	st.shared.u32 	[%r3], %r11;
$L__BB0_3:
	setp.ge.s32 	%p2, %r1, %r4;
	bar.sync 	0;
	@%p2 bra 	$L__BB0_5;
	ld.shared.f32 	%f3, [%r2];
	ld.shared.f32 	%f4, [%r3];
	add.f32 	%f5, %f3, %f4;
	cvta.to.global.u64 	%rd9, %rd3;
	mul.wide.s32 	%rd10, %r1, 4;
	add.s64 	%rd11, %rd9, %rd10;
	st.global.f32 	[%rd11], %f5;
$L__BB0_5:
	ret;

}


// ===== COMPILED SASS (sm_100) =====

	.target	sm_100

	.elftype	@"ET_EXEC"


//--------------------- .note.nv.tkinfo           --------------------------
	.section	.note.nv.tkinfo,"",@"SHT_NOTE"
	.sectionflags	@"SHF_NOTE_NV_TKINFO"
	.tkinfo
        /*0018*/ 	.word	0x00000002
        /*0030*/ 	.string	""
        /*0030*/ 	.string	"ptxas"
        /*0030*/ 	.string	"Cuda compilation tools, release 13.0, V13.0.88"
        /*0030*/ 	.string	"Build cuda_13.0.r13.0/compiler.36424714_0"
        /*0030*/ 	.string	"-arch sm_100 -m 64 "



//--------------------- .note.nv.cuinfo           --------------------------
	.section	.note.nv.cuinfo,"",@"SHT_NOTE"
	.sectionflags	@"SHF_NOTE_NV_CUINFO"
        /*0018*/ 	.short	0x0002
        /*001a*/ 	.short	0x0064
        /*001c*/ 	.short	0x0082
	.zero		2


//--------------------- .nv.info                  --------------------------
	.section	.nv.info,"",@"SHT_CUDA_INFO"
	.align	4


	//----- nvinfo : EIATTR_REGCOUNT
	.align		4
        /*0000*/ 	.byte	0x04, 0x2f
        /*0002*/ 	.short	(.L_1 - .L_0)
	.align		4
.L_0:
        /*0004*/ 	.word	index@(_Z15vectorAddSharedPKfS0_Pfi)
        /*0008*/ 	.word	0x0000000c


	//----- nvinfo : EIATTR_FRAME_SIZE
	.align		4
.L_1:
        /*000c*/ 	.byte	0x04, 0x11
        /*000e*/ 	.short	(.L_3 - .L_2)
	.align		4
.L_2:
        /*0010*/ 	.word	index@(_Z15vectorAddSharedPKfS0_Pfi)
        /*0014*/ 	.word	0x00000000


	//----- nvinfo : EIATTR_MIN_STACK_SIZE
	.align		4
.L_3:
        /*0018*/ 	.byte	0x04, 0x12
        /*001a*/ 	.short	(.L_5 - .L_4)
	.align		4
.L_4:
        /*001c*/ 	.word	index@(_Z15vectorAddSharedPKfS0_Pfi)
        /*0020*/ 	.word	0x00000000
.L_5:


//--------------------- .nv.compat                --------------------------
	.section	.nv.compat,"",@"SHT_CUDA_COMPAT_INFO"
	.align	4
        /*0000*/ 	.byte	0x02, 0x09, 0x00, 0x00, 0x02, 0x02, 0x01, 0x00, 0x02, 0x05, 0x05, 0x00, 0x03, 0x07, 0x01, 0x01
        /*0010*/ 	.byte	0x02, 0x03, 0x00, 0x00, 0x02, 0x06, 0x01, 0x00, 0x04, 0x0b, 0x08, 0x00, 0x09, 0x00, 0x00, 0x00
        /*0020*/ 	.byte	0x00, 0x00, 0x00, 0x00


//--------------------- .nv.info._Z15vectorAddSharedPKfS0_Pfi --------------------------
	.section	.nv.info._Z15vectorAddSharedPKfS0_Pfi,"",@"SHT_CUDA_INFO"
	.sectionflags	@""
	.align	4


	//----- nvinfo : EIATTR_CUDA_API_VERSION
	.align		4
        /*0000*/ 	.byte	0x04, 0x37
        /*0002*/ 	.short	(.L_7 - .L_6)
.L_6:
        /*0004*/ 	.word	0x00000082


	//----- nvinfo : EIATTR_KPARAM_INFO
	.align		4
.L_7:
        /*0008*/ 	.byte	0x04, 0x17
        /*000a*/ 	.short	(.L_9 - .L_8)
.L_8:
        /*000c*/ 	.word	0x00000000
        /*0010*/ 	.short	0x0003
        /*0012*/ 	.short	0x0018
        /*0014*/ 	.byte	0x00, 0xf0, 0x11, 0x00


	//----- nvinfo : EIATTR_KPARAM_INFO
	.align		4
.L_9:
        /*0018*/ 	.byte	0x04, 0x17
        /*001a*/ 	.short	(.L_11 - .L_10)
.L_10:
        /*001c*/ 	.word	0x00000000
        /*0020*/ 	.short	0x0002
        /*0022*/ 	.short	0x0010
        /*0024*/ 	.byte	0x00, 0xf5, 0x21, 0x00


	//----- nvinfo : EIATTR_KPARAM_INFO
	.align		4
.L_11:
        /*0028*/ 	.byte	0x04, 0x17
        /*002a*/ 	.short	(.L_13 - .L_12)
.L_12:
        /*002c*/ 	.word	0x00000000
        /*0030*/ 	.short	0x0001
        /*0032*/ 	.short	0x0008
        /*0034*/ 	.byte	0x00, 0xf5, 0x21, 0x00


	//----- nvinfo : EIATTR_KPARAM_INFO
	.align		4
.L_13:
        /*0038*/ 	.byte	0x04, 0x17
        /*003a*/ 	.short	(.L_15 - .L_14)
.L_14:
        /*003c*/ 	.word	0x00000000
        /*0040*/ 	.short	0x0000
        /*0042*/ 	.short	0x0000
        /*0044*/ 	.byte	0x00, 0xf5, 0x21, 0x00


	//----- nvinfo : EIATTR_SPARSE_MMA_MASK
	.align		4
.L_15:
        /*0048*/ 	.byte	0x03, 0x50
        /*004a*/ 	.short	0x0000


	//----- nvinfo : EIATTR_MAXREG_COUNT
	.align		4
        /*004c*/ 	.byte	0x03, 0x1b
        /*004e*/ 	.short	0x00ff


	//----- nvinfo : EIATTR_NUM_BARRIERS
	.align		4
        /*0050*/ 	.byte	0x02, 0x4c
        /*0052*/ 	.byte	0x01
	.zero		1


	//----- nvinfo : EIATTR_MERCURY_ISA_VERSION
	.align		4
        /*0054*/ 	.byte	0x03, 0x5f
        /*0056*/ 	.short	0x0101


	//----- nvinfo : EIATTR_VRC_CTA_INIT_COUNT
	.align		4
        /*0058*/ 	.byte	0x02, 0x4a
	.zero		1
	.zero		1


	//----- nvinfo : EIATTR_EXIT_INSTR_OFFSETS
	.align		4
        /*005c*/ 	.byte	0x04, 0x1c
        /*005e*/ 	.short	(.L_17 - .L_16)


	//   ....[0]....
.L_16:
        /*0060*/ 	.word	0x00000180


	//   ....[1]....
        /*0064*/ 	.word	0x000001f0


	//----- nvinfo : EIATTR_CBANK_PARAM_SIZE
	.align		4
.L_17:
        /*0068*/ 	.byte	0x03, 0x19
        /*006a*/ 	.short	0x001c


	//----- nvinfo : EIATTR_PARAM_CBANK
	.align		4
        /*006c*/ 	.byte	0x04, 0x0a
        /*006e*/ 	.short	(.L_19 - .L_18)
	.align		4
.L_18:
        /*0070*/ 	.word	index@(.nv.constant0._Z15vectorAddSharedPKfS0_Pfi)
        /*0074*/ 	.short	0x0380
        /*0076*/ 	.short	0x001c


	//----- nvinfo : EIATTR_SW_WAR
	.align		4
.L_19:
        /*0078*/ 	.byte	0x04, 0x36
        /*007a*/ 	.short	(.L_21 - .L_20)
.L_20:
        /*007c*/ 	.word	0x00000008
.L_21:


//--------------------- .nv.callgraph             --------------------------
	.section	.nv.callgraph,"",@"SHT_CUDA_CALLGRAPH"
	.align	4
	.sectionentsize	8
	.align		4
        /*0000*/ 	.word	0x00000000
	.align		4
        /*0004*/ 	.word	0xffffffff
	.align		4
        /*0008*/ 	.word	0x00000000
	.align		4
        /*000c*/ 	.word	0xfffffffe
	.align		4
        /*0010*/ 	.word	0x00000000
	.align		4
        /*0014*/ 	.word	0xfffffffd
	.align		4
        /*0018*/ 	.word	0x00000000
	.align		4
        /*001c*/ 	.word	0xfffffffc


//--------------------- .text._Z15vectorAddSharedPKfS0_Pfi --------------------------
	.section	.text._Z15vectorAddSharedPKfS0_Pfi,"ax",@progbits
	.align	128
        .global         _Z15vectorAddSharedPKfS0_Pfi
        .type           _Z15vectorAddSharedPKfS0_Pfi,@function
        .size           _Z15vectorAddSharedPKfS0_Pfi,(.L_x_1 - _Z15vectorAddSharedPKfS0_Pfi)
        .other          _Z15vectorAddSharedPKfS0_Pfi,@"STO_CUDA_ENTRY STV_DEFAULT"
_Z15vectorAddSharedPKfS0_Pfi:
.text._Z15vectorAddSharedPKfS0_Pfi:
[----:B------:R-:W-:Y:S01]  /*0000*/  LDC R1, c[0x0][0x37c] ;  /* 0x0000df00ff017b82 */ /* 0x000fe20000000800 */
[----:B------:R-:W0:Y:S07]  /*0010*/  S2R R0, SR_TID.X ;  /* 0x0000000000007919 */ /* 0x000e2e0000002100 */
[----:B------:R-:W0:Y:S01]  /*0020*/  S2UR UR4, SR_CTAID.X ;  /* 0x00000000000479c3 */ /* 0x000e220000002500 */
[----:B------:R-:W1:Y:S01]  /*0030*/  LDCU UR5, c[0x0][0x398] ;  /* 0x00007300ff0577ac */ /* 0x000e620008000800 */
[----:B------:R-:W2:Y:S06]  /*0040*/  LDCU.64 UR6, c[0x0][0x358] ;  /* 0x00006b00ff0677ac */ /* 0x000eac0008000a00 */
[----:B------:R-:W0:Y:S08]  /*0050*/  LDC R9, c[0x0][0x360] ;  /* 0x0000d800ff097b82 */ /* 0x000e300000000800 */
[----:B------:R-:W3:Y:S08]  /*0060*/  LDC.64 R2, c[0x0][0x380] ;  /* 0x0000e000ff027b82 */ /* 0x000ef00000000a00 */
[----:B------:R-:W4:Y:S01]  /*0070*/  LDC.64 R4, c[0x0][0x388] ;  /* 0x0000e200ff047b82 */ /* 0x000f220000000a00 */
[----:B0-----:R-:W-:-:S05]  /*0080*/  IMAD R7, R9, UR4, R0 ;  /* 0x0000000409077c24 */ /* 0x001fca000f8e0200 */
[----:B-1----:R-:W-:-:S13]  /*0090*/  ISETP.GE.AND P0, PT, R7, UR5, PT ;  /* 0x0000000507007c0c */ /* 0x002fda000bf06270 */
[----:B---3--:R-:W-:-:S04]  /*00a0*/  @!P0 IMAD.WIDE R2, R7, 0x4, R2 ;  /* 0x0000000407028825 */ /* 0x008fc800078e0202 */
[----:B----4-:R-:W-:Y:S02]  /*00b0*/  @!P0 IMAD.WIDE R4, R7, 0x4, R4 ;  /* 0x0000000407048825 */ /* 0x010fe400078e0204 */
[----:B--2---:R-:W2:Y:S04]  /*00c0*/  @!P0 LDG.E R3, desc[UR6][R2.64] ;  /* 0x0000000602038981 */ /* 0x004ea8000c1e1900 */
[----:B------:R-:W3:Y:S01]  /*00d0*/  @!P0 LDG.E R5, desc[UR6][R4.64] ;  /* 0x0000000604058981 */ /* 0x000ee2000c1e1900 */
[----:B------:R-:W0:Y:S01]  /*00e0*/  S2UR UR5, SR_CgaCtaId ;  /* 0x00000000000579c3 */ /* 0x000e220000008800 */
[----:B------:R-:W-:Y:S02]  /*00f0*/  UMOV UR4, 0x400 ;  /* 0x0000040000047882 */ /* 0x000fe40000000000 */
[----:B0-----:R-:W-:-:S06]  /*0100*/  ULEA UR4, UR5, UR4, 0x18 ;  /* 0x0000000405047291 */ /* 0x001fcc000f8ec0ff */
[----:B------:R-:W-:-:S04]  /*0110*/  LEA R0, R0, UR4, 0x2 ;  /* 0x0000000400007c11 */ /* 0x000fc8000f8e10ff */
[----:B------:R-:W-:Y:S01]  /*0120*/  LEA R6, R9, R0, 0x2 ;  /* 0x0000000009067211 */ /* 0x000fe200078e10ff */
[----:B--2---:R0:W-:Y:S04]  /*0130*/  @!P0 STS [R0], R3 ;  /* 0x0000000300008388 */ /* 0x0041e80000000800 */
[----:B---3--:R0:W-:Y:S04]  /*0140*/  @!P0 STS [R6], R5 ;  /* 0x0000000506008388 */ /* 0x0081e80000000800 */
[----:B------:R0:W-:Y:S04]  /*0150*/  @P0 STS [R0], RZ ;  /* 0x000000ff00000388 */ /* 0x0001e80000000800 */
[----:B------:R0:W-:Y:S01]  /*0160*/  @P0 STS [R6], RZ ;  /* 0x000000ff06000388 */ /* 0x0001e20000000800 */
[----:B------:R-:W-:Y:S06]  /*0170*/  BAR.SYNC.DEFER_BLOCKING 0x0 ;  /* 0x0000000000007b1d */ /* 0x000fec0000010000 */
[----:B------:R-:W-:Y:S05]  /*0180*/  @P0 EXIT ;  /* 0x000000000000094d */ /* 0x000fea0003800000 */
[----:B0-----:R-:W-:Y:S01]  /*0190*/  LDS R0, [R0] ;  /* 0x0000000000007984 */ /* 0x001fe20000000800 */
[----:B------:R-:W0:Y:S03]  /*01a0*/  LDC.64 R2, c[0x0][0x390] ;  /* 0x0000e400ff027b82 */ /* 0x000e260000000a00 */
[----:B------:R-:W1:Y:S01]  /*01b0*/  LDS R5, [R6] ;  /* 0x0000000006057984 */ /* 0x000e620000000800 */
[----:B0-----:R-:W-:-:S04]  /*01c0*/  IMAD.WIDE R2, R7, 0x4, R2 ;  /* 0x0000000407027825 */ /* 0x001fc800078e0202 */
[----:B-1----:R-:W-:-:S05]  /*01d0*/  FADD R5, R0, R5 ;  /* 0x0000000500057221 */ /* 0x002fca0000000000 */
[----:B------:R-:W-:Y:S01]  /*01e0*/  STG.E desc[UR6][R2.64], R5 ;  /* 0x0000000502007986 */ /* 0x000fe2000c101906 */
[----:B------:R-:W-:Y:S05]  /*01f0*/  EXIT ;  /* 0x000000000000794d */ /* 0x000fea0003800000 */
.L_x_0:
[----:B------:R-:W-:-:S00]  /*0200*/  BRA `(.L_x_0) ;  /* 0xfffffffc00fc7947 */ /* 0x000fc0000383ffff */
[----:B------:R-:W-:-:S00]  /*0210*/  NOP ;  /* 0x0000000000007918 */ /* 0x000fc00000000000 */
        /* <DEDUP_REMOVED lines=14> */
.L_x_1:


//--------------------- .nv.shared._Z15vectorAddSharedPKfS0_Pfi --------------------------
	.section	.nv.shared._Z15vectorAddSharedPKfS0_Pfi,"aw",@nobits
	.sectionflags	@""
	.align	16
	.zero		1024


//--------------------- .nv.shared.reserved.0     --------------------------
	.section	.nv.shared.reserved.0,"aw",@nobits
	.weak		__nv_reservedSMEM_offset_0_alias
	.size		__nv_reservedSMEM_offset_0_alias, 0, 64
	.other		__nv_reservedSMEM_offset_0_alias,@"STO_CUDA_RESERVED_SHARED STV_DEFAULT"
__nv_reservedSMEM_offset_0_alias:
	.zero		0
	.zero		64


//--------------------- .nv.constant0._Z15vectorAddSharedPKfS0_Pfi --------------------------
	.section	.nv.constant0._Z15vectorAddSharedPKfS0_Pfi,"a",@progbits
	.sectionflags	@""
	.align	4
.nv.constant0._Z15vectorAddSharedPKfS0_Pfi:
	.zero		924


//--------------------- SYMBOLS --------------------------

	.type		.nv.reservedSmem.offset0,@object
	.size		.nv.reservedSmem.offset0,0x4
	.type		.nv.reservedSmem.cap,@object
	.size		.nv.reservedSmem.cap,0x4
